	.headerflags	@"EF_CUDA_TEXMODE_UNIFIED EF_CUDA_64BIT_ADDRESS EF_CUDA_ACCELERATORS EF_CUDA_SM90 EF_CUDA_VIRTUAL_SM(EF_CUDA_SM90)"
	.elftype	@"ET_EXEC"


//--------------------- .nv.info                  --------------------------
	.section	.nv.info,"",@"SHT_CUDA_INFO"
	.align	4


	//----- nvinfo : EIATTR_REGCOUNT
	.align		4
        /*0000*/ 	.byte	0x04, 0x2f
        /*0002*/ 	.short	(.L_1 - .L_0)
	.align		4
.L_0:
        /*0004*/ 	.word	index@(triton_poi_fused_convolution_9)
        /*0008*/ 	.word	0x0000000c


	//----- nvinfo : EIATTR_MIN_STACK_SIZE
	.align		4
.L_1:
        /*000c*/ 	.byte	0x04, 0x12
        /*000e*/ 	.short	(.L_3 - .L_2)
	.align		4
.L_2:
        /*0010*/ 	.word	index@(triton_poi_fused_convolution_9)
        /*0014*/ 	.word	0x00000000


	//----- nvinfo : EIATTR_FRAME_SIZE
	.align		4
.L_3:
        /*0018*/ 	.byte	0x04, 0x11
        /*001a*/ 	.short	(.L_5 - .L_4)
	.align		4
.L_4:
        /*001c*/ 	.word	index@(triton_poi_fused_convolution_9)
        /*0020*/ 	.word	0x00000000


	//----- nvinfo : EIATTR_MIN_STACK_SIZE
	.align		4
.L_5:
        /*0024*/ 	.byte	0x04, 0x12
        /*0026*/ 	.short	(.L_7 - .L_6)
	.align		4
.L_6:
        /*0028*/ 	.word	index@(triton_poi_fused_convolution_9)
        /*002c*/ 	.word	0x00000000
.L_7:


//--------------------- .nv.info.triton_poi_fused_convolution_9 --------------------------
	.section	.nv.info.triton_poi_fused_convolution_9,"",@"SHT_CUDA_INFO"
	.sectionflags	@""
	.align	4


	//----- nvinfo : EIATTR_CUDA_API_VERSION
	.align		4
        /*0000*/ 	.byte	0x04, 0x37
        /*0002*/ 	.short	(.L_9 - .L_8)
.L_8:
        /*0004*/ 	.word	0x0000007c


	//----- nvinfo : EIATTR_KPARAM_INFO
	.align		4
.L_9:
        /*0008*/ 	.byte	0x04, 0x17
        /*000a*/ 	.short	(.L_11 - .L_10)
.L_10:
        /*000c*/ 	.word	0x00000000
        /*0010*/ 	.short	0x0002
        /*0012*/ 	.short	0x0010
        /*0014*/ 	.byte	0x00, 0xf0, 0x11, 0x00


	//----- nvinfo : EIATTR_KPARAM_INFO
	.align		4
.L_11:
        /*0018*/ 	.byte	0x04, 0x17
        /*001a*/ 	.short	(.L_13 - .L_12)
.L_12:
        /*001c*/ 	.word	0x00000000
        /*0020*/ 	.short	0x0001
        /*0022*/ 	.short	0x0008
        /*0024*/ 	.byte	0x00, 0xf4, 0x21, 0x00


	//----- nvinfo : EIATTR_KPARAM_INFO
	.align		4
.L_13:
        /*0028*/ 	.byte	0x04, 0x17
        /*002a*/ 	.short	(.L_15 - .L_14)
.L_14:
        /*002c*/ 	.word	0x00000000
        /*0030*/ 	.short	0x0000
        /*0032*/ 	.short	0x0000
        /*0034*/ 	.byte	0x00, 0xf4, 0x21, 0x00


	//----- nvinfo : EIATTR_SPARSE_MMA_MASK
	.align		4
.L_15:
        /*0038*/ 	.byte	0x03, 0x50
        /*003a*/ 	.short	0x0000


	//----- nvinfo : EIATTR_MAXREG_COUNT
	.align		4
        /*003c*/ 	.byte	0x03, 0x1b
        /*003e*/ 	.short	0x00ff


	//----- nvinfo : EIATTR_EXIT_INSTR_OFFSETS
	.align		4
        /*0040*/ 	.byte	0x04, 0x1c
        /*0042*/ 	.short	(.L_17 - .L_16)


	//   ....[0]....
.L_16:
        /*0044*/ 	.word	0x00000170


	//----- nvinfo : EIATTR_REQNTID
	.align		4
.L_17:
        /*0048*/ 	.byte	0x04, 0x10
        /*004a*/ 	.short	(.L_19 - .L_18)
.L_18:
        /*004c*/ 	.word	0x00000080
        /*0050*/ 	.word	0x00000001
        /*0054*/ 	.word	0x00000001


	//----- nvinfo : EIATTR_CBANK_PARAM_SIZE
	.align		4
.L_19:
        /*0058*/ 	.byte	0x03, 0x19
        /*005a*/ 	.short	0x0014


	//----- nvinfo : EIATTR_PARAM_CBANK
	.align		4
        /*005c*/ 	.byte	0x04, 0x0a
        /*005e*/ 	.short	(.L_21 - .L_20)
	.align		4
.L_20:
        /*0060*/ 	.word	index@(.nv.constant0.triton_poi_fused_convolution_9)
        /*0064*/ 	.short	0x0210
        /*0066*/ 	.short	0x0014


	//----- nvinfo : EIATTR_SW_WAR
	.align		4
.L_21:
        /*0068*/ 	.byte	0x04, 0x36
        /*006a*/ 	.short	(.L_23 - .L_22)
.L_22:
        /*006c*/ 	.word	0x00000008
.L_23:


//--------------------- .nv.callgraph             --------------------------
	.section	.nv.callgraph,"",@"SHT_CUDA_CALLGRAPH"
	.align	4
	.sectionentsize	8
	.align		4
        /*0000*/ 	.word	0x00000000
	.align		4
        /*0004*/ 	.word	0xffffffff
	.align		4
        /*0008*/ 	.word	0x00000000
	.align		4
        /*000c*/ 	.word	0xfffffffe
	.align		4
        /*0010*/ 	.word	0x00000000
	.align		4
        /*0014*/ 	.word	0xfffffffd
	.align		4
        /*0018*/ 	.word	0x00000000
	.align		4
        /*001c*/ 	.word	0xfffffffc


//--------------------- .text.triton_poi_fused_convolution_9 --------------------------
	.section	.text.triton_poi_fused_convolution_9,"ax",@progbits
	.align	128
        .global         triton_poi_fused_convolution_9
        .type           triton_poi_fused_convolution_9,@function
        .size           triton_poi_fused_convolution_9,(.L_x_1 - triton_poi_fused_convolution_9)
        .other          triton_poi_fused_convolution_9,@"STO_CUDA_ENTRY STV_DEFAULT"
triton_poi_fused_convolution_9:
.text.triton_poi_fused_convolution_9:
[----:B------:R-:W-:Y:S01]  /*0000*/  LDC R1, c[0x0][0x28] ;  /* 0x00000a00ff017b82 */ /* 0x000fe20000000800 */
[----:B------:R-:W1:Y:S07]  /*0010*/  S2R R0, SR_TID.X ;  /* 0x0000000000007919 */ /* 0x000e6e0000002100 */
[----:B------:R-:W2:Y:S01]  /*0020*/  LDC.64 R4, c[0x0][0x218] ;  /* 0x00008600ff047b82 */ /* 0x000ea20000000a00 */
[----:B------:R-:W-:Y:S01]  /*0030*/  ULDC.64 UR4, c[0x0][0x208] ;  /* 0x0000820000047ab9 */ /* 0x000fe20000000a00 */
[----:B------:R-:W3:Y:S06]  /*0040*/  S2R R7, SR_CTAID.X ;  /* 0x0000000000077919 */ /* 0x000eec0000002500 */
[----:B------:R-:W4:Y:S01]  /*0050*/  LDC.64 R2, c[0x0][0x210] ;  /* 0x00008400ff027b82 */ /* 0x000f220000000a00 */
[----:B-1----:R-:W-:Y:S01]  /*0060*/  IMAD.SHL.U32 R0, R0, 0x2, RZ ;  /* 0x0000000200007824 */ /* 0x002fe200078e00ff */
[----:B---3--:R-:W-:-:S04]  /*0070*/  SHF.R.S32.HI R6, RZ, 0x17, R7 ;  /* 0x00000017ff067819 */ /* 0x008fc80000011407 */
[----:B------:R-:W-:Y:S02]  /*0080*/  LOP3.LUT R0, R0, 0xfe, RZ, 0xc0, !PT ;  /* 0x000000fe00007812 */ /* 0x000fe400078ec0ff */
[----:B------:R-:W-:-:S03]  /*0090*/  SGXT R6, R6, 0x1 ;  /* 0x000000010606781a */ /* 0x000fc60000000200 */
[----:B------:R-:W-:-:S04]  /*00a0*/  IMAD R7, R7, 0x100, R0 ;  /* 0x0000010007077824 */ /* 0x000fc800078e0200 */
[----:B----4-:R-:W-:Y:S01]  /*00b0*/  IMAD.WIDE R2, R7, 0x4, R2 ;  /* 0x0000000407027825 */ /* 0x010fe200078e0202 */
[----:B------:R-:W-:-:S04]  /*00c0*/  LEA.HI R6, R6, R7, RZ, 0x8 ;  /* 0x0000000706067211 */ /* 0x000fc800078f40ff */
[----:B------:R-:W-:-:S04]  /*00d0*/  SHF.R.S32.HI R6, RZ, 0x8, R6 ;  /* 0x00000008ff067819 */ /* 0x000fc80000011406 */
[----:B------:R-:W-:-:S04]  /*00e0*/  LEA.HI R0, R6, R6, RZ, 0x5 ;  /* 0x0000000606007211 */ /* 0x000fc800078f28ff */
[----:B------:R-:W-:-:S05]  /*00f0*/  LOP3.LUT R9, R0, 0xffffffe0, RZ, 0xc0, !PT ;  /* 0xffffffe000097812 */ /* 0x000fca00078ec0ff */
[----:B------:R-:W-:Y:S02]  /*0100*/  IMAD.IADD R9, R6, 0x1, -R9 ;  /* 0x0000000106097824 */ /* 0x000fe400078e0a09 */
[----:B------:R-:W3:Y:S02]  /*0110*/  LDG.E.64 R6, desc[UR4][R2.64] ;  /* 0x0000000402067981 */ /* 0x000ee4000c1e1b00 */
[----:B--2---:R-:W-:-:S06]  /*0120*/  IMAD.WIDE R4, R9, 0x4, R4 ;  /* 0x0000000409047825 */ /* 0x004fcc00078e0204 */
[----:B------:R-:W3:Y:S02]  /*0130*/  LDG.E.EL R4, desc[UR4][R4.64] ;  /* 0x0000000404047981 */ /* 0x000ee4000c2e1900 */
[--C-:B---3--:R-:W-:Y:S01]  /*0140*/  FADD R6, R6, R4.reuse ;  /* 0x0000000406067221 */ /* 0x108fe20000000000 */
[----:B------:R-:W-:-:S05]  /*0150*/  FADD R7, R7, R4 ;  /* 0x0000000407077221 */ /* 0x000fca0000000000 */
[----:B------:R-:W-:Y:S01]  /*0160*/  STG.E.64 desc[UR4][R2.64], R6 ;  /* 0x0000000602007986 */ /* 0x000fe2000c101b04 */
[----:B------:R-:W-:Y:S05]  /*0170*/  EXIT ;  /* 0x000000000000794d */ /* 0x000fea0003800000 */
.L_x_0:
[----:B------:R-:W-:-:S00]  /*0180*/  BRA `(.L_x_0) ;  /* 0xfffffffc00fc7947 */ /* 0x000fc0000383ffff */
[----:B------:R-:W-:-:S00]  /*0190*/  NOP ;  /* 0x0000000000007918 */ /* 0x000fc00000000000 */
        /* <DEDUP_REMOVED lines=14> */
.L_x_1:


//--------------------- .nv.constant0.triton_poi_fused_convolution_9 --------------------------
	.section	.nv.constant0.triton_poi_fused_convolution_9,"a",@progbits
	.sectionflags	@""
	.align	4
.nv.constant0.triton_poi_fused_convolution_9:
	.zero		548
